	.headerflags	@"EF_CUDA_TEXMODE_UNIFIED EF_CUDA_64BIT_ADDRESS EF_CUDA_ACCELERATORS EF_CUDA_SM90 EF_CUDA_VIRTUAL_SM(EF_CUDA_SM90)"
	.elftype	@"ET_EXEC"


//--------------------- .nv.info                  --------------------------
	.section	.nv.info,"",@"SHT_CUDA_INFO"
	.align	4


	//----- nvinfo : EIATTR_REGCOUNT
	.align		4
        /*0000*/ 	.byte	0x04, 0x2f
        /*0002*/ 	.short	(.L_3 - .L_2)
	.align		4
.L_2:
        /*0004*/ 	.word	index@(triton_poi_fused__native_batch_norm_legit_no_training_add_13)
        /*0008*/ 	.word	0x0000003c


	//----- nvinfo : EIATTR_MIN_STACK_SIZE
	.align		4
.L_3:
        /*000c*/ 	.byte	0x04, 0x12
        /*000e*/ 	.short	(.L_5 - .L_4)
	.align		4
.L_4:
        /*0010*/ 	.word	index@(triton_poi_fused__native_batch_norm_legit_no_training_add_13)
        /*0014*/ 	.word	0x00000000


	//----- nvinfo : EIATTR_FRAME_SIZE
	.align		4
.L_5:
        /*0018*/ 	.byte	0x04, 0x11
        /*001a*/ 	.short	(.L_7 - .L_6)
	.align		4
.L_6:
        /*001c*/ 	.word	index@(triton_poi_fused__native_batch_norm_legit_no_training_add_13)
        /*0020*/ 	.word	0x00000000


	//----- nvinfo : EIATTR_MIN_STACK_SIZE
	.align		4
.L_7:
        /*0024*/ 	.byte	0x04, 0x12
        /*0026*/ 	.short	(.L_9 - .L_8)
	.align		4
.L_8:
        /*0028*/ 	.word	index@(triton_poi_fused__native_batch_norm_legit_no_training_add_13)
        /*002c*/ 	.word	0x00000000
.L_9:


//--------------------- .nv.info.triton_poi_fused__native_batch_norm_legit_no_training_add_13 --------------------------
	.section	.nv.info.triton_poi_fused__native_batch_norm_legit_no_training_add_13,"",@"SHT_CUDA_INFO"
	.sectionflags	@""
	.align	4


	//----- nvinfo : EIATTR_CUDA_API_VERSION
	.align		4
        /*0000*/ 	.byte	0x04, 0x37
        /*0002*/ 	.short	(.L_11 - .L_10)
.L_10:
        /*0004*/ 	.word	0x0000007c


	//----- nvinfo : EIATTR_KPARAM_INFO
	.align		4
.L_11:
        /*0008*/ 	.byte	0x04, 0x17
        /*000a*/ 	.short	(.L_13 - .L_12)
.L_12:
        /*000c*/ 	.word	0x00000000
        /*0010*/ 	.short	0x0008
        /*0012*/ 	.short	0x003c
        /*0014*/ 	.byte	0x00, 0xf0, 0x11, 0x00


	//----- nvinfo : EIATTR_KPARAM_INFO
	.align		4
.L_13:
        /*0018*/ 	.byte	0x04, 0x17
        /*001a*/ 	.short	(.L_15 - .L_14)
.L_14:
        /*001c*/ 	.word	0x00000000
        /*0020*/ 	.short	0x0007
        /*0022*/ 	.short	0x0038
        /*0024*/ 	.byte	0x00, 0xf0, 0x11, 0x00


	//----- nvinfo : EIATTR_KPARAM_INFO
	.align		4
.L_15:
        /*0028*/ 	.byte	0x04, 0x17
        /*002a*/ 	.short	(.L_17 - .L_16)
.L_16:
        /*002c*/ 	.word	0x00000000
        /*0030*/ 	.short	0x0006
        /*0032*/ 	.short	0x0030
        /*0034*/ 	.byte	0x00, 0xf4, 0x21, 0x00


	//----- nvinfo : EIATTR_KPARAM_INFO
	.align		4
.L_17:
        /*0038*/ 	.byte	0x04, 0x17
        /*003a*/ 	.short	(.L_19 - .L_18)
.L_18:
        /*003c*/ 	.word	0x00000000
        /*0040*/ 	.short	0x0005
        /*0042*/ 	.short	0x0028
        /*0044*/ 	.byte	0x00, 0xf4, 0x21, 0x00


	//----- nvinfo : EIATTR_KPARAM_INFO
	.align		4
.L_19:
        /*0048*/ 	.byte	0x04, 0x17
        /*004a*/ 	.short	(.L_21 - .L_20)
.L_20:
        /*004c*/ 	.word	0x00000000
        /*0050*/ 	.short	0x0004
        /*0052*/ 	.short	0x0020
        /*0054*/ 	.byte	0x00, 0xf4, 0x21, 0x00


	//----- nvinfo : EIATTR_KPARAM_INFO
	.align		4
.L_21:
        /*0058*/ 	.byte	0x04, 0x17
        /*005a*/ 	.short	(.L_23 - .L_22)
.L_22:
        /*005c*/ 	.word	0x00000000
        /*0060*/ 	.short	0x0003
        /*0062*/ 	.short	0x0018
        /*0064*/ 	.byte	0x00, 0xf4, 0x21, 0x00


	//----- nvinfo : EIATTR_KPARAM_INFO
	.align		4
.L_23:
        /*0068*/ 	.byte	0x04, 0x17
        /*006a*/ 	.short	(.L_25 - .L_24)
.L_24:
        /*006c*/ 	.word	0x00000000
        /*0070*/ 	.short	0x0002
        /*0072*/ 	.short	0x0010
        /*0074*/ 	.byte	0x00, 0xf4, 0x21, 0x00


	//----- nvinfo : EIATTR_KPARAM_INFO
	.align		4
.L_25:
        /*0078*/ 	.byte	0x04, 0x17
        /*007a*/ 	.short	(.L_27 - .L_26)
.L_26:
        /*007c*/ 	.word	0x00000000
        /*0080*/ 	.short	0x0001
        /*0082*/ 	.short	0x0008
        /*0084*/ 	.byte	0x00, 0xf4, 0x21, 0x00


	//----- nvinfo : EIATTR_KPARAM_INFO
	.align		4
.L_27:
        /*0088*/ 	.byte	0x04, 0x17
        /*008a*/ 	.short	(.L_29 - .L_28)
.L_28:
        /*008c*/ 	.word	0x00000000
        /*0090*/ 	.short	0x0000
        /*0092*/ 	.short	0x0000
        /*0094*/ 	.byte	0x00, 0xf4, 0x21, 0x00


	//----- nvinfo : EIATTR_SPARSE_MMA_MASK
	.align		4
.L_29:
        /*0098*/ 	.byte	0x03, 0x50
        /*009a*/ 	.short	0x0000


	//----- nvinfo : EIATTR_MAXREG_COUNT
	.align		4
        /*009c*/ 	.byte	0x03, 0x1b
        /*009e*/ 	.short	0x00ff


	//----- nvinfo : EIATTR_EXIT_INSTR_OFFSETS
	.align		4
        /*00a0*/ 	.byte	0x04, 0x1c
        /*00a2*/ 	.short	(.L_31 - .L_30)


	//   ....[0]....
.L_30:
        /*00a4*/ 	.word	0x00001100


	//   ....[1]....
        /*00a8*/ 	.word	0x00001150


	//----- nvinfo : EIATTR_REQNTID
	.align		4
.L_31:
        /*00ac*/ 	.byte	0x04, 0x10
        /*00ae*/ 	.short	(.L_33 - .L_32)
.L_32:
        /*00b0*/ 	.word	0x00000100
        /*00b4*/ 	.word	0x00000001
        /*00b8*/ 	.word	0x00000001


	//----- nvinfo : EIATTR_CBANK_PARAM_SIZE
	.align		4
.L_33:
        /*00bc*/ 	.byte	0x03, 0x19
        /*00be*/ 	.short	0x0040


	//----- nvinfo : EIATTR_PARAM_CBANK
	.align		4
        /*00c0*/ 	.byte	0x04, 0x0a
        /*00c2*/ 	.short	(.L_35 - .L_34)
	.align		4
.L_34:
        /*00c4*/ 	.word	index@(.nv.constant0.triton_poi_fused__native_batch_norm_legit_no_training_add_13)
        /*00c8*/ 	.short	0x0210
        /*00ca*/ 	.short	0x0040


	//----- nvinfo : EIATTR_SW_WAR
	.align		4
.L_35:
        /*00cc*/ 	.byte	0x04, 0x36
        /*00ce*/ 	.short	(.L_37 - .L_36)
.L_36:
        /*00d0*/ 	.word	0x00000008
.L_37:


//--------------------- .nv.callgraph             --------------------------
	.section	.nv.callgraph,"",@"SHT_CUDA_CALLGRAPH"
	.align	4
	.sectionentsize	8
	.align		4
        /*0000*/ 	.word	0x00000000
	.align		4
        /*0004*/ 	.word	0xffffffff
	.align		4
        /*0008*/ 	.word	0x00000000
	.align		4
        /*000c*/ 	.word	0xfffffffe
	.align		4
        /*0010*/ 	.word	0x00000000
	.align		4
        /*0014*/ 	.word	0xfffffffd
	.align		4
        /*0018*/ 	.word	0x00000000
	.align		4
        /*001c*/ 	.word	0xfffffffc


//--------------------- .nv.constant4             --------------------------
	.section	.nv.constant4,"a",@progbits
	.align	8
	.align		8
.nv.constant4:
        /*0000*/ 	.dword	_$_str
	.align		8
        /*0008*/ 	.dword	_$_str_$_2


//--------------------- .text.triton_poi_fused__native_batch_norm_legit_no_training_add_13 --------------------------
	.section	.text.triton_poi_fused__native_batch_norm_legit_no_training_add_13,"ax",@progbits
	.sectionflags	@"SHF_BARRIERS=1"
	.align	128
        .global         triton_poi_fused__native_batch_norm_legit_no_training_add_13
        .type           triton_poi_fused__native_batch_norm_legit_no_training_add_13,@function
        .size           triton_poi_fused__native_batch_norm_legit_no_training_add_13,(.L_x_1 - triton_poi_fused__native_batch_norm_legit_no_training_add_13)
        .other          triton_poi_fused__native_batch_norm_legit_no_training_add_13,@"STO_CUDA_ENTRY STV_DEFAULT"
triton_poi_fused__native_batch_norm_legit_no_training_add_13:
.text.triton_poi_fused__native_batch_norm_legit_no_training_add_13:
[----:B------:R-:W0:Y:S01]  /*0000*/  LDC R1, c[0x0][0x28] ;  /* 0x00000a00ff017b82 */ /* 0x000e220000000800 */
[----:B------:R-:W1:Y:S07]  /*0010*/  S2R R0, SR_TID.X ;  /* 0x0000000000007919 */ /* 0x000e6e0000002100 */
[----:B------:R-:W2:Y:S01]  /*0020*/  LDC.64 R34, c[0x0][0x218] ;  /* 0x00008600ff227b82 */ /* 0x000ea20000000a00 */
[----:B------:R-:W-:Y:S02]  /*0030*/  CS2R R8, SRZ ;  /* 0x0000000000087805 */ /* 0x000fe4000001ff00 */
[----:B------:R-:W-:Y:S01]  /*0040*/  CS2R R10, SRZ ;  /* 0x00000000000a7805 */ /* 0x000fe2000001ff00 */
[----:B------:R-:W3:Y:S01]  /*0050*/  S2R R52, SR_CTAID.X ;  /* 0x0000000000347919 */ /* 0x000ee20000002500 */
[----:B------:R-:W-:-:S02]  /*0060*/  CS2R R12, SRZ ;  /* 0x00000000000c7805 */ /* 0x000fc4000001ff00 */
[----:B------:R-:W-:Y:S02]  /*0070*/  CS2R R14, SRZ ;  /* 0x00000000000e7805 */ /* 0x000fe4000001ff00 */
[----:B------:R-:W-:Y:S01]  /*0080*/  CS2R R16, SRZ ;  /* 0x0000000000107805 */ /* 0x000fe2000001ff00 */
[----:B------:R-:W4:Y:S01]  /*0090*/  S2R R54, SR_CTAID.Y ;  /* 0x0000000000367919 */ /* 0x000f220000002600 */
[----:B------:R-:W5:Y:S01]  /*00a0*/  LDC.64 R36, c[0x0][0x220] ;  /* 0x00008800ff247b82 */ /* 0x000f620000000a00 */
[----:B------:R-:W-:Y:S02]  /*00b0*/  CS2R R18, SRZ ;  /* 0x0000000000127805 */ /* 0x000fe4000001ff00 */
[----:B------:R-:W-:Y:S02]  /*00c0*/  CS2R R20, SRZ ;  /* 0x0000000000147805 */ /* 0x000fe4000001ff00 */
[----:B------:R-:W-:Y:S01]  /*00d0*/  CS2R R22, SRZ ;  /* 0x0000000000167805 */ /* 0x000fe2000001ff00 */
[----:B------:R-:W-:-:S02]  /*00e0*/  ULDC.64 UR6, c[0x0][0x208] ;  /* 0x0000820000067ab9 */ /* 0x000fc40000000a00 */
[----:B------:R-:W2:Y:S01]  /*00f0*/  LDC.64 R38, c[0x0][0x228] ;  /* 0x00008a00ff267b82 */ /* 0x000ea20000000a00 */
[----:B------:R-:W-:Y:S02]  /*0100*/  CS2R R24, SRZ ;  /* 0x0000000000187805 */ /* 0x000fe4000001ff00 */
[----:B------:R-:W-:-:S05]  /*0110*/  CS2R R26, SRZ ;  /* 0x00000000001a7805 */ /* 0x000fca000001ff00 */
[----:B------:R-:W2:Y:S01]  /*0120*/  LDC.64 R40, c[0x0][0x210] ;  /* 0x00008400ff287b82 */ /* 0x000ea20000000a00 */
[----:B-1----:R-:W-:Y:S02]  /*0130*/  SHF.R.U32.HI R3, RZ, 0x2, R0 ;  /* 0x00000002ff037819 */ /* 0x002fe40000011600 */
[----:B------:R-:W-:Y:S02]  /*0140*/  SHF.L.U32 R53, R0, 0x2, RZ ;  /* 0x0000000200357819 */ /* 0x000fe400000006ff */
[----:B---3--:R-:W-:Y:S02]  /*0150*/  SHF.L.U32 R52, R52, 0x4, RZ ;  /* 0x0000000434347819 */ /* 0x008fe400000006ff */
[----:B------:R-:W-:Y:S02]  /*0160*/  SGXT.U32 R3, R3, 0x6 ;  /* 0x000000060303781a */ /* 0x000fe40000000000 */
[----:B------:R-:W-:Y:S02]  /*0170*/  LOP3.LUT R2, R52, 0xc, R53, 0xf8, !PT ;  /* 0x0000000c34027812 */ /* 0x000fe400078ef835 */
[----:B----4-:R-:W-:-:S02]  /*0180*/  PRMT R3, R3, 0x6540, R54 ;  /* 0x0000654003037816 */ /* 0x010fc40000000036 */
[C---:B------:R-:W-:Y:S01]  /*0190*/  ISETP.GE.AND P0, PT, R2.reuse, 0x18, PT ;  /* 0x000000180200780c */ /* 0x040fe20003f06270 */
[----:B-----5:R-:W-:Y:S01]  /*01a0*/  IMAD.WIDE R36, R2, 0x4, R36 ;  /* 0x0000000402247825 */ /* 0x020fe200078e0224 */
[C---:B------:R-:W-:Y:S02]  /*01b0*/  LOP3.LUT R4, R3.reuse, 0x40, RZ, 0xfc, !PT ;  /* 0x0000004003047812 */ /* 0x040fe400078efcff */
[C---:B------:R-:W-:Y:S02]  /*01c0*/  LOP3.LUT R5, R3.reuse, 0x80, RZ, 0xfc, !PT ;  /* 0x0000008003057812 */ /* 0x040fe400078efcff */
[C---:B------:R-:W-:Y:S02]  /*01d0*/  LOP3.LUT R6, R3.reuse, 0xc0, RZ, 0xfc, !PT ;  /* 0x000000c003067812 */ /* 0x040fe400078efcff */
[C---:B------:R-:W-:Y:S01]  /*01e0*/  ISETP.LT.AND P1, PT, R3.reuse, 0x100, !P0 ;  /* 0x000001000300780c */ /* 0x040fe20004721270 */
[----:B------:R-:W-:Y:S01]  /*01f0*/  IMAD R3, R3, 0x18, R2 ;  /* 0x0000001803037824 */ /* 0x000fe200078e0202 */
[----:B------:R-:W-:-:S02]  /*0200*/  ISETP.LT.AND P2, PT, R4, 0x100, !P0 ;  /* 0x000001000400780c */ /* 0x000fc40004741270 */
[----:B------:R-:W-:Y:S01]  /*0210*/  ISETP.LT.AND P3, PT, R5, 0x100, !P0 ;  /* 0x000001000500780c */ /* 0x000fe20004761270 */
[C---:B------:R-:W-:Y:S01]  /*0220*/  VIADD R45, R3.reuse, 0xc00 ;  /* 0x00000c00032d7836 */ /* 0x040fe20000000000 */
[----:B------:R-:W-:Y:S02]  /*0230*/  ISETP.LT.AND P4, PT, R6, 0x100, !P0 ;  /* 0x000001000600780c */ /* 0x000fe40004781270 */
[----:B------:R-:W-:Y:S02]  /*0240*/  CS2R R4, SRZ ;  /* 0x0000000000047805 */ /* 0x000fe4000001ff00 */
[----:B------:R-:W-:Y:S02]  /*0250*/  IADD3 R51, R3, 0x600, RZ ;  /* 0x0000060003337810 */ /* 0x000fe40007ffe0ff */
[----:B------:R-:W-:Y:S02]  /*0260*/  CS2R R6, SRZ ;  /* 0x0000000000067805 */ /* 0x000fe4000001ff00 */
[----:B------:R-:W-:Y:S01]  /*0270*/  IADD3 R43, R3, 0x1200, RZ ;  /* 0x00001200032b7810 */ /* 0x000fe20007ffe0ff */
[--C-:B--2---:R-:W-:Y:S01]  /*0280*/  IMAD.WIDE R28, R3, 0x4, R34.reuse ;  /* 0x00000004031c7825 */ /* 0x104fe200078e0222 */
[----:B------:R-:W-:Y:S01]  /*0290*/  LOP3.LUT R48, R52, 0xc, R53, 0xf8, !PT ;  /* 0x0000000c34307812 */ /* 0x000fe200078ef835 */
[----:B------:R-:W2:Y:S02]  /*02a0*/  @!P0 LDG.E.EL.128 R16, desc[UR6][R36.64] ;  /* 0x0000000624108981 */ /* 0x000ea4000c2e1d00 */
[----:B------:R-:W-:-:S02]  /*02b0*/  IMAD.WIDE R30, R51, 0x4, R34 ;  /* 0x00000004331e7825 */ /* 0x000fc400078e0222 */
[----:B------:R-:W2:Y:S02]  /*02c0*/  @P1 LDG.E.EL.128 R4, desc[UR6][R28.64] ;  /* 0x000000061c041981 */ /* 0x000ea4000c2e1d00 */
[--C-:B------:R-:W-:Y:S02]  /*02d0*/  IMAD.WIDE R32, R45, 0x4, R34.reuse ;  /* 0x000000042d207825 */ /* 0x100fe400078e0222 */
[----:B------:R-:W3:Y:S02]  /*02e0*/  @P2 LDG.E.EL.128 R8, desc[UR6][R30.64] ;  /* 0x000000061e082981 */ /* 0x000ee4000c2e1d00 */
[----:B------:R-:W-:Y:S02]  /*02f0*/  IMAD.WIDE R34, R43, 0x4, R34 ;  /* 0x000000042b227825 */ /* 0x000fe400078e0222 */
[----:B------:R1:W4:Y:S02]  /*0300*/  @P3 LDG.E.EL.128 R12, desc[UR6][R32.64] ;  /* 0x00000006200c3981 */ /* 0x000324000c2e1d00 */
[----:B0-----:R-:W-:-:S02]  /*0310*/  IMAD.WIDE R38, R48, 0x4, R38 ;  /* 0x0000000430267825 */ /* 0x001fc400078e0226 */
[----:B------:R0:W5:Y:S04]  /*0320*/  @P4 LDG.E.EL.128 R20, desc[UR6][R34.64] ;  /* 0x0000000622144981 */ /* 0x000168000c2e1d00 */
[----:B------:R0:W5:Y:S01]  /*0330*/  @!P0 LDG.E.EL.128 R24, desc[UR6][R38.64] ;  /* 0x0000000626188981 */ /* 0x000162000c2e1d00 */
[----:B------:R-:W-:Y:S01]  /*0340*/  IMAD.WIDE R50, R51, 0x4, R40 ;  /* 0x0000000433327825 */ /* 0x000fe200078e0228 */
[----:B-1----:R-:W-:Y:S02]  /*0350*/  CS2R R32, SRZ ;  /* 0x0000000000207805 */ /* 0x002fe4000001ff00 */
[----:B0-----:R-:W-:-:S06]  /*0360*/  CS2R R34, SRZ ;  /* 0x0000000000227805 */ /* 0x001fcc000001ff00 */
[----:B------:R-:W5:Y:S01]  /*0370*/  @P2 LDG.E.EL.128 R32, desc[UR6][R50.64] ;  /* 0x0000000632202981 */ /* 0x000f62000c2e1d00 */
[----:B------:R-:W-:Y:S02]  /*0380*/  CS2R R36, SRZ ;  /* 0x0000000000247805 */ /* 0x000fe4000001ff00 */
[----:B------:R-:W-:Y:S01]  /*0390*/  CS2R R38, SRZ ;  /* 0x0000000000267805 */ /* 0x000fe2000001ff00 */
[----:B------:R-:W-:-:S04]  /*03a0*/  IMAD.WIDE R44, R45, 0x4, R40 ;  /* 0x000000042d2c7825 */ /* 0x000fc800078e0228 */
[--C-:B------:R-:W-:Y:S01]  /*03b0*/  IMAD.WIDE R46, R3, 0x4, R40.reuse ;  /* 0x00000004032e7825 */ /* 0x100fe200078e0228 */
[----:B------:R0:W5:Y:S01]  /*03c0*/  @P3 LDG.E.EL.128 R36, desc[UR6][R44.64] ;  /* 0x000000062c243981 */ /* 0x000162000c2e1d00 */
[----:B------:R-:W1:Y:S02]  /*03d0*/  LDC.64 R2, c[0x0][0x230] ;  /* 0x00008c00ff027b82 */ /* 0x000e640000000a00 */
[----:B------:R-:W-:Y:S01]  /*03e0*/  IMAD.WIDE R56, R43, 0x4, R40 ;  /* 0x000000042b387825 */ /* 0x000fe200078e0228 */
[----:B------:R-:W-:Y:S02]  /*03f0*/  CS2R R40, SRZ ;  /* 0x0000000000287805 */ /* 0x000fe4000001ff00 */
[----:B------:R-:W-:-:S06]  /*0400*/  CS2R R42, SRZ ;  /* 0x00000000002a7805 */ /* 0x000fcc000001ff00 */
[----:B------:R-:W5:Y:S01]  /*0410*/  @P4 LDG.E.EL.128 R40, desc[UR6][R56.64] ;  /* 0x0000000638284981 */ /* 0x000f62000c2e1d00 */
[----:B------:R-:W-:Y:S02]  /*0420*/  CS2R R28, SRZ ;  /* 0x00000000001c7805 */ /* 0x000fe4000001ff00 */
[----:B------:R-:W-:Y:S02]  /*0430*/  CS2R R30, SRZ ;  /* 0x00000000001e7805 */ /* 0x000fe4000001ff00 */
[----:B0-----:R-:W-:-:S04]  /*0440*/  CS2R R44, SRZ ;  /* 0x00000000002c7805 */ /* 0x001fc8000001ff00 */
[----:B------:R0:W5:Y:S01]  /*0450*/  @P1 LDG.E.EL.128 R28, desc[UR6][R46.64] ;  /* 0x000000062e1c1981 */ /* 0x000162000c2e1d00 */
[----:B-1----:R-:W-:Y:S01]  /*0460*/  IMAD.WIDE R2, R48, 0x4, R2 ;  /* 0x0000000430027825 */ /* 0x002fe200078e0202 */
[----:B0-----:R-:W-:-:S06]  /*0470*/  CS2R R46, SRZ ;  /* 0x00000000002e7805 */ /* 0x001fcc000001ff00 */
[----:B------:R0:W5:Y:S01]  /*0480*/  @!P0 LDG.E.EL.128 R44, desc[UR6][R2.64] ;  /* 0x00000006022c8981 */ /* 0x000162000c2e1d00 */
[C---:B--2---:R-:W-:Y:S01]  /*0490*/  FADD R7, -R19.reuse, R7 ;  /* 0x0000000713077221 */ /* 0x044fe20000000100 */
[C---:B---3--:R-:W-:Y:S01]  /*04a0*/  FADD R11, -R19.reuse, R11 ;  /* 0x0000000b130b7221 */ /* 0x048fe20000000100 */
[C---:B----4-:R-:W-:Y:S01]  /*04b0*/  FADD R15, -R19.reuse, R15 ;  /* 0x0000000f130f7221 */ /* 0x050fe20000000100 */
[----:B-----5:R-:W-:Y:S01]  /*04c0*/  FADD R23, -R19, R23 ;  /* 0x0000001713177221 */ /* 0x020fe20000000100 */
[----:B------:R-:W-:Y:S01]  /*04d0*/  FADD R19, R24, 9.9999997473787516356e-06 ;  /* 0x3727c5ac18137421 */ /* 0x000fe20000000000 */
[----:B------:R-:W-:-:S05]  /*04e0*/  FADD R50, R25, 9.9999997473787516356e-06 ;  /* 0x3727c5ac19327421 */ /* 0x000fca0000000000 */
[----:B------:R-:W1:Y:S08]  /*04f0*/  MUFU.SQRT R19, R19 ;  /* 0x0000001300137308 */ /* 0x000e700000002000 */
[----:B------:R-:W2:Y:S01]  /*0500*/  MUFU.SQRT R50, R50 ;  /* 0x0000003200327308 */ /* 0x000ea20000002000 */
[----:B------:R-:W-:Y:S01]  /*0510*/  FADD R26, R26, 9.9999997473787516356e-06 ;  /* 0x3727c5ac1a1a7421 */ /* 0x000fe20000000000 */
[----:B-1----:R-:W-:-:S02]  /*0520*/  FSETP.GT.AND P5, PT, R19, 8.50705917302346158658e+37, PT ;  /* 0x7e8000001300780b */ /* 0x002fc40003fa4000 */
[C---:B------:R-:W-:Y:S02]  /*0530*/  FSETP.GEU.AND P4, PT, R19.reuse, 1.175494350822287508e-38, PT ;  /* 0x008000001300780b */ /* 0x040fe40003f8e000 */
[C---:B--2---:R-:W-:Y:S02]  /*0540*/  FSETP.GT.AND P3, PT, R50.reuse, 8.50705917302346158658e+37, PT ;  /* 0x7e8000003200780b */ /* 0x044fe40003f64000 */
[----:B------:R-:W-:Y:S01]  /*0550*/  FSETP.GEU.AND P2, PT, R50, 1.175494350822287508e-38, PT ;  /* 0x008000003200780b */ /* 0x000fe20003f4e000 */
[----:B------:R-:W1:Y:S06]  /*0560*/  MUFU.SQRT R26, R26 ;  /* 0x0000001a001a7308 */ /* 0x000e6c0000002000 */
[----:B------:R-:W-:Y:S01]  /*0570*/  @P5 FMUL R19, R19, 0.25 ;  /* 0x3e80000013135820 */ /* 0x000fe20000400000 */
[----:B------:R-:W-:Y:S01]  /*0580*/  FADD R49, -R17, R13 ;  /* 0x0000000d11317221 */ /* 0x000fe20000000100 */
[----:B------:R-:W-:Y:S01]  /*0590*/  FADD R13, -R16, R4 ;  /* 0x00000004100d7221 */ /* 0x000fe20000000100 */
[----:B------:R-:W-:Y:S01]  /*05a0*/  HFMA2.MMA R4, -RZ, RZ, 1.625, 0 ;  /* 0x3e800000ff047435 */ /* 0x000fe200000001ff */
[----:B------:R-:W-:Y:S01]  /*05b0*/  @!P4 FMUL R19, R19, 16777216 ;  /* 0x4b8000001313c820 */ /* 0x000fe20000400000 */
[----:B------:R-:W-:-:S04]  /*05c0*/  @P3 FMUL R50, R50, 0.25 ;  /* 0x3e80000032323820 */ /* 0x000fc80000400000 */
[----:B------:R-:W-:Y:S01]  /*05d0*/  @!P2 FMUL R50, R50, 16777216 ;  /* 0x4b8000003232a820 */ /* 0x000fe20000400000 */
[----:B------:R-:W2:Y:S01]  /*05e0*/  MUFU.RCP R19, R19 ;  /* 0x0000001300137308 */ /* 0x000ea20000001000 */
[----:B-1----:R-:W-:Y:S02]  /*05f0*/  FSETP.GT.AND P1, PT, R26, 8.50705917302346158658e+37, PT ;  /* 0x7e8000001a00780b */ /* 0x002fe40003f24000 */
[----:B0-----:R-:W-:-:S05]  /*0600*/  FSEL R2, R4, 1, P5 ;  /* 0x3f80000004027808 */ /* 0x001fca0002800000 */
[----:B------:R-:W0:Y:S01]  /*0610*/  MUFU.RCP R50, R50 ;  /* 0x0000003200327308 */ /* 0x000e220000001000 */
[----:B------:R-:W-:Y:S02]  /*0620*/  FSEL R3, R4, 1, P3 ;  /* 0x3f80000004037808 */ /* 0x000fe40001800000 */
[----:B------:R-:W-:Y:S01]  /*0630*/  FSETP.GEU.AND P5, PT, R26, 1.175494350822287508e-38, PT ;  /* 0x008000001a00780b */ /* 0x000fe20003fae000 */
[----:B------:R-:W-:Y:S02]  /*0640*/  @!P4 FMUL R2, R2, 16777216 ;  /* 0x4b8000000202c820 */ /* 0x000fe40000400000 */
[----:B------:R-:W-:Y:S01]  /*0650*/  @!P2 FMUL R3, R3, 16777216 ;  /* 0x4b8000000303a820 */ /* 0x000fe20000400000 */
[----:B------:R-:W-:Y:S01]  /*0660*/  FADD R25, -R17, R9 ;  /* 0x0000000911197221 */ /* 0x000fe20000000100 */
[C---:B------:R-:W-:Y:S01]  /*0670*/  FADD R8, -R16.reuse, R8 ;  /* 0x0000000810087221 */ /* 0x040fe20000000100 */
[C---:B------:R-:W-:Y:S01]  /*0680*/  FADD R12, -R16.reuse, R12 ;  /* 0x0000000c100c7221 */ /* 0x040fe20000000100 */
[----:B------:R-:W-:Y:S01]  /*0690*/  FADD R9, -R16, R20 ;  /* 0x0000001410097221 */ /* 0x000fe20000000100 */
[----:B--2---:R-:W-:Y:S01]  /*06a0*/  FMUL R16, R19, R2 ;  /* 0x0000000213107220 */ /* 0x004fe20000400000 */
[----:B------:R-:W-:Y:S01]  /*06b0*/  @P1 FMUL R26, R26, 0.25 ;  /* 0x3e8000001a1a1820 */ /* 0x000fe20000400000 */
[----:B0-----:R-:W-:-:S02]  /*06c0*/  FMUL R56, R50, R3 ;  /* 0x0000000332387220 */ /* 0x001fc40000400000 */
[----:B------:R-:W0:Y:S01]  /*06d0*/  LDC.64 R2, c[0x0][0x238] ;  /* 0x00008e00ff027b82 */ /* 0x000e220000000a00 */
[----:B------:R-:W-:Y:S01]  /*06e0*/  @!P5 FMUL R26, R26, 16777216 ;  /* 0x4b8000001a1ad820 */ /* 0x000fe20000400000 */
[----:B------:R-:W-:-:S03]  /*06f0*/  FADD R24, -R17, R5 ;  /* 0x0000000511187221 */ /* 0x000fc60000000100 */
[----:B------:R-:W1:Y:S01]  /*0700*/  MUFU.RCP R5, R26 ;  /* 0x0000001a00057308 */ /* 0x000e620000001000 */
[----:B------:R-:W-:-:S05]  /*0710*/  FSEL R20, R4, 1, P1 ;  /* 0x3f80000004147808 */ /* 0x000fca0000800000 */
[----:B------:R-:W-:Y:S01]  /*0720*/  @!P5 FMUL R20, R20, 16777216 ;  /* 0x4b8000001414d820 */ /* 0x000fe20000400000 */
[----:B------:R-:W-:-:S03]  /*0730*/  CS2R R50, SRZ ;  /* 0x0000000000327805 */ /* 0x000fc6000001ff00 */
[----:B-1----:R-:W-:Y:S01]  /*0740*/  FMUL R5, R5, R20 ;  /* 0x0000001405057220 */ /* 0x002fe20000400000 */
[----:B------:R-:W-:Y:S01]  /*0750*/  FMUL R20, R49, R56 ;  /* 0x0000003831147220 */ /* 0x000fe20000400000 */
[----:B0-----:R-:W-:Y:S01]  /*0760*/  IMAD.WIDE R2, R48, 0x4, R2 ;  /* 0x0000000430027825 */ /* 0x001fe200078e0202 */
[----:B------:R-:W-:-:S06]  /*0770*/  CS2R R48, SRZ ;  /* 0x0000000000307805 */ /* 0x000fcc000001ff00 */
[----:B------:R0:W2:Y:S01]  /*0780*/  @!P0 LDG.E.EL.128 R48, desc[UR6][R2.64] ;  /* 0x0000000602308981 */ /* 0x0000a2000c2e1d00 */
[----:B------:R-:W-:Y:S01]  /*0790*/  FADD R27, R27, 9.9999997473787516356e-06 ;  /* 0x3727c5ac1b1b7421 */ /* 0x000fe20000000000 */
[----:B------:R-:W-:Y:S01]  /*07a0*/  FADD R21, -R17, R21 ;  /* 0x0000001511157221 */ /* 0x000fe20000000100 */
[-C--:B------:R-:W-:Y:S01]  /*07b0*/  FMUL R19, R8, R16.reuse ;  /* 0x0000001008137220 */ /* 0x080fe20000400000 */
[-C--:B------:R-:W-:Y:S01]  /*07c0*/  FMUL R13, R13, R16.reuse ;  /* 0x000000100d0d7220 */ /* 0x080fe20000400000 */
[-C--:B------:R-:W-:Y:S01]  /*07d0*/  FMUL R17, R12, R16.reuse ;  /* 0x000000100c117220 */ /* 0x080fe20000400000 */
[----:B------:R-:W-:Y:S01]  /*07e0*/  FMUL R9, R9, R16 ;  /* 0x0000001009097220 */ /* 0x000fe20000400000 */
[----:B------:R-:W1:Y:S01]  /*07f0*/  S2R R8, SR_TID.X ;  /* 0x0000000000087919 */ /* 0x000e620000002100 */
[----:B------:R-:W-:Y:S02]  /*0800*/  FMUL R16, R25, R56 ;  /* 0x0000003819107220 */ /* 0x000fe40000400000 */
[----:B------:R-:W3:Y:S01]  /*0810*/  MUFU.SQRT R25, R27 ;  /* 0x0000001b00197308 */ /* 0x000ee20000002000 */
[----:B------:R-:W4:Y:S01]  /*0820*/  S2UR UR5, SR_CgaCtaId ;  /* 0x00000000000579c3 */ /* 0x000f220000008800 */
[----:B---3--:R-:W-:-:S02]  /*0830*/  FSETP.GT.AND P0, PT, R25, 8.50705917302346158658e+37, PT ;  /* 0x7e8000001900780b */ /* 0x008fc40003f04000 */
[----:B------:R-:W-:Y:S01]  /*0840*/  FSETP.GEU.AND P1, PT, R25, 1.175494350822287508e-38, PT ;  /* 0x008000001900780b */ /* 0x000fe20003f2e000 */
[----:B------:R-:W-:Y:S01]  /*0850*/  UMOV UR4, 0x400 ;  /* 0x0000040000047882 */ /* 0x000fe20000000000 */
[----:B0-----:R-:W-:Y:S01]  /*0860*/  SHF.L.U32 R2, R0, 0xa, RZ ;  /* 0x0000000a00027819 */ /* 0x001fe200000006ff */
[----:B------:R-:W-:-:S08]  /*0870*/  FMUL R12, R24, R56 ;  /* 0x00000038180c7220 */ /* 0x000fd00000400000 */
[----:B------:R-:W-:Y:S01]  /*0880*/  @P0 FMUL R25, R25, 0.25 ;  /* 0x3e80000019190820 */ /* 0x000fe20000400000 */
[----:B-1----:R-:W-:Y:S01]  /*0890*/  SHF.R.U32.HI R3, RZ, 0x2, R8 ;  /* 0x00000002ff037819 */ /* 0x002fe20000011608 */
[----:B----4-:R-:W-:Y:S02]  /*08a0*/  UPRMT UR4, UR5, 0x654, UR4 ;  /* 0x0000065405047896 */ /* 0x010fe40008000004 */
[----:B------:R-:W-:Y:S01]  /*08b0*/  @!P1 FMUL R25, R25, 16777216 ;  /* 0x4b80000019199820 */ /* 0x000fe20000400000 */
[----:B------:R-:W-:Y:S02]  /*08c0*/  LOP3.LUT R2, R2, 0xc00, RZ, 0xc0, !PT ;  /* 0x00000c0002027812 */ /* 0x000fe400078ec0ff */
[----:B------:R-:W-:Y:S01]  /*08d0*/  SGXT.U32 R3, R3, 0x6 ;  /* 0x000000060303781a */ /* 0x000fe20000000000 */
[----:B------:R-:W-:Y:S01]  /*08e0*/  FMUL R24, R21, R56 ;  /* 0x0000003815187220 */ /* 0x000fe20000400000 */
[C---:B------:R-:W-:Y:S01]  /*08f0*/  LEA.HI R26, R2.reuse, UR4, RZ, 0x1c ;  /* 0x00000004021a7c11 */ /* 0x040fe2000f8fe0ff */
[----:B------:R-:W0:Y:S01]  /*0900*/  MUFU.RCP R25, R25 ;  /* 0x0000001900197308 */ /* 0x000e220000001000 */
[----:B------:R-:W-:-:S02]  /*0910*/  LOP3.LUT R3, R2, R3, RZ, 0xfc, !PT ;  /* 0x0000000302037212 */ /* 0x000fc400078efcff */
[C---:B------:R-:W-:Y:S02]  /*0920*/  LOP3.LUT R21, R2.reuse, 0x100, RZ, 0xfc, !PT ;  /* 0x0000010002157812 */ /* 0x040fe400078efcff */
[----:B------:R-:W-:Y:S01]  /*0930*/  LOP3.LUT R27, R2, 0x200, RZ, 0xfc, !PT ;  /* 0x00000200021b7812 */ /* 0x000fe200078efcff */
[C---:B------:R-:W-:Y:S01]  /*0940*/  FADD R6, -R18.reuse, R6 ;  /* 0x0000000612067221 */ /* 0x040fe20000000100 */
[C---:B------:R-:W-:Y:S01]  /*0950*/  FADD R10, -R18.reuse, R10 ;  /* 0x0000000a120a7221 */ /* 0x040fe20000000100 */
[C---:B------:R-:W-:Y:S01]  /*0960*/  FADD R14, -R18.reuse, R14 ;  /* 0x0000000e120e7221 */ /* 0x040fe20000000100 */
[----:B------:R-:W-:Y:S01]  /*0970*/  FADD R22, -R18, R22 ;  /* 0x0000001612167221 */ /* 0x000fe20000000100 */
[-CC-:B--2---:R-:W-:Y:S01]  /*0980*/  FFMA R12, R12, R45.reuse, R49.reuse ;  /* 0x0000002d0c0c7223 */ /* 0x184fe20000000031 */
[-CC-:B------:R-:W-:Y:S01]  /*0990*/  FFMA R16, R16, R45.reuse, R49.reuse ;  /* 0x0000002d10107223 */ /* 0x180fe20000000031 */
[-CC-:B------:R-:W-:Y:S01]  /*09a0*/  FFMA R20, R20, R45.reuse, R49.reuse ;  /* 0x0000002d14147223 */ /* 0x180fe20000000031 */
[----:B------:R-:W-:Y:S01]  /*09b0*/  FFMA R24, R24, R45, R49 ;  /* 0x0000002d18187223 */ /* 0x000fe20000000031 */
[----:B------:R-:W-:Y:S01]  /*09c0*/  LOP3.LUT R45, R2, 0x300, RZ, 0xfc, !PT ;  /* 0x00000300022d7812 */ /* 0x000fe200078efcff */
[----:B------:R-:W-:Y:S01]  /*09d0*/  IMAD R2, R3, 0x4, R26 ;  /* 0x0000000403027824 */ /* 0x000fe200078e021a */
[----:B------:R-:W-:-:S05]  /*09e0*/  FSEL R26, R4, 1, P0 ;  /* 0x3f800000041a7808 */ /* 0x000fca0000000000 */
[----:B------:R-:W-:-:S04]  /*09f0*/  @!P1 FMUL R26, R26, 16777216 ;  /* 0x4b8000001a1a9820 */ /* 0x000fc80000400000 */
[----:B0-----:R-:W-:Y:S01]  /*0a00*/  FMUL R26, R25, R26 ;  /* 0x0000001a191a7220 */ /* 0x001fe20000400000 */
[-C--:B------:R-:W-:Y:S01]  /*0a10*/  FMUL R25, R6, R5.reuse ;  /* 0x0000000506197220 */ /* 0x080fe20000400000 */
[-CC-:B------:R-:W-:Y:S01]  /*0a20*/  FFMA R13, R13, R44.reuse, R48.reuse ;  /* 0x0000002c0d0d7223 */ /* 0x180fe20000000030 */
[--C-:B------:R-:W-:Y:S01]  /*0a30*/  FFMA R19, R19, R44, R48.reuse ;  /* 0x0000002c13137223 */ /* 0x100fe20000000030 */
[----:B------:R-:W-:Y:S01]  /*0a40*/  FMUL R6, R7, R26 ;  /* 0x0000001a07067220 */ /* 0x000fe20000400000 */
[-CC-:B------:R-:W-:Y:S01]  /*0a50*/  FFMA R17, R17, R44.reuse, R48.reuse ;  /* 0x0000002c11117223 */ /* 0x180fe20000000030 */
[----:B------:R-:W-:Y:S01]  /*0a60*/  FFMA R9, R9, R44, R48 ;  /* 0x0000002c09097223 */ /* 0x000fe20000000030 */
[----:B------:R-:W-:Y:S01]  /*0a70*/  LEA.HI R44, R21, UR4, RZ, 0x1c ;  /* 0x00000004152c7c11 */ /* 0x000fe2000f8fe0ff */
[----:B------:R-:W-:Y:S01]  /*0a80*/  FFMA R25, R25, R46, R50 ;  /* 0x0000002e19197223 */ /* 0x000fe20000000032 */
[----:B------:R-:W-:Y:S01]  /*0a90*/  LEA.HI R48, R27, UR4, RZ, 0x1c ;  /* 0x000000041b307c11 */ /* 0x000fe2000f8fe0ff */
[----:B------:R-:W-:Y:S01]  /*0aa0*/  FMUL R27, R10, R5 ;  /* 0x000000050a1b7220 */ /* 0x000fe20000400000 */
[----:B------:R-:W-:Y:S01]  /*0ab0*/  LEA.HI R56, R45, UR4, RZ, 0x1c ;  /* 0x000000042d387c11 */ /* 0x000fe2000f8fe0ff */
[----:B------:R-:W-:Y:S01]  /*0ac0*/  FMUL R10, R11, R26 ;  /* 0x0000001a0b0a7220 */ /* 0x000fe20000400000 */
[----:B------:R-:W-:Y:S01]  /*0ad0*/  FFMA R6, R6, R47, R51 ;  /* 0x0000002f06067223 */ /* 0x000fe20000000033 */
[----:B------:R-:W-:Y:S01]  /*0ae0*/  FADD R13, R13, R28 ;  /* 0x0000001c0d0d7221 */ /* 0x000fe20000000000 */
[C---:B------:R-:W-:Y:S01]  /*0af0*/  LEA R4, R3.reuse, R44, 0x2 ;  /* 0x0000002c03047211 */ /* 0x040fe200078e10ff */
[----:B------:R-:W-:Y:S01]  /*0b00*/  FADD R29, R12, R29 ;  /* 0x0000001d0c1d7221 */ /* 0x000fe20000000000 */
[----:B------:R-:W-:Y:S01]  /*0b10*/  LEA R21, R3, R48, 0x2 ;  /* 0x0000003003157211 */ /* 0x000fe200078e10ff */
[----:B------:R-:W-:Y:S01]  /*0b20*/  FMUL R45, R14, R5 ;  /* 0x000000050e2d7220 */ /* 0x000fe20000400000 */
[----:B------:R-:W-:Y:S01]  /*0b30*/  FFMA R27, R27, R46, R50 ;  /* 0x0000002e1b1b7223 */ /* 0x000fe20000000032 */
[----:B------:R-:W-:Y:S01]  /*0b40*/  FADD R30, R25, R30 ;  /* 0x0000001e191e7221 */ /* 0x000fe20000000000 */
[----:B------:R-:W-:Y:S01]  /*0b50*/  LEA R3, R3, R56, 0x2 ;  /* 0x0000003803037211 */ /* 0x000fe200078e10ff */
[----:B------:R-:W-:Y:S01]  /*0b60*/  FMUL R14, R15, R26 ;  /* 0x0000001a0f0e7220 */ /* 0x000fe20000400000 */
[----:B------:R-:W-:Y:S01]  /*0b70*/  FFMA R10, R10, R47, R51 ;  /* 0x0000002f0a0a7223 */ /* 0x000fe20000000033 */
[----:B------:R-:W-:Y:S01]  /*0b80*/  FADD R6, R6, R31 ;  /* 0x0000001f06067221 */ /* 0x000fe20000000000 */
[----:B------:R-:W-:Y:S01]  /*0b90*/  FADD R19, R19, R32 ;  /* 0x0000002013137221 */ /* 0x000fe20000000000 */
[----:B------:R-:W-:Y:S01]  /*0ba0*/  FADD R33, R16, R33 ;  /* 0x0000002110217221 */ /* 0x000fe20000000000 */
[----:B------:R-:W-:Y:S01]  /*0bb0*/  STS [R2], R13 ;  /* 0x0000000d02007388 */ /* 0x000fe20000000800 */
[----:B------:R-:W-:Y:S01]  /*0bc0*/  FMUL R49, R22, R5 ;  /* 0x0000000516317220 */ /* 0x000fe20000400000 */
[----:B------:R-:W-:Y:S01]  /*0bd0*/  FFMA R45, R45, R46, R50 ;  /* 0x0000002e2d2d7223 */ /* 0x000fe20000000032 */
[----:B------:R-:W-:Y:S01]  /*0be0*/  FADD R34, R27, R34 ;  /* 0x000000221b227221 */ /* 0x000fe20000000000 */
[----:B------:R-:W-:Y:S01]  /*0bf0*/  STS [R4+0x400], R29 ;  /* 0x0004001d04007388 */ /* 0x000fe20000000800 */
[----:B------:R-:W-:Y:S01]  /*0c00*/  FMUL R26, R23, R26 ;  /* 0x0000001a171a7220 */ /* 0x000fe20000400000 */
[----:B------:R-:W-:Y:S01]  /*0c10*/  FFMA R14, R14, R47, R51 ;  /* 0x0000002f0e0e7223 */ /* 0x000fe20000000033 */
[----:B------:R-:W-:Y:S01]  /*0c20*/  FADD R10, R10, R35 ;  /* 0x000000230a0a7221 */ /* 0x000fe20000000000 */
[----:B------:R-:W-:Y:S01]  /*0c30*/  STS [R21+0x800], R30 ;  /* 0x0008001e15007388 */ /* 0x000fe20000000800 */
[----:B------:R-:W-:Y:S01]  /*0c40*/  FADD R17, R17, R36 ;  /* 0x0000002411117221 */ /* 0x000fe20000000000 */
[----:B------:R-:W-:-:S02]  /*0c50*/  FADD R37, R20, R37 ;  /* 0x0000002514257221 */ /* 0x000fc40000000000 */
[----:B------:R0:W-:Y:S01]  /*0c60*/  STS [R3+0xc00], R6 ;  /* 0x000c000603007388 */ /* 0x0001e20000000800 */
[----:B------:R-:W-:Y:S01]  /*0c70*/  FFMA R49, R49, R46, R50 ;  /* 0x0000002e31317223 */ /* 0x000fe20000000032 */
[----:B------:R-:W-:Y:S02]  /*0c80*/  FADD R38, R45, R38 ;  /* 0x000000262d267221 */ /* 0x000fe40000000000 */
[----:B------:R-:W-:Y:S01]  /*0c90*/  STS [R2+0x100], R19 ;  /* 0x0001001302007388 */ /* 0x000fe20000000800 */
[----:B------:R-:W-:Y:S01]  /*0ca0*/  FFMA R26, R26, R47, R51 ;  /* 0x0000002f1a1a7223 */ /* 0x000fe20000000033 */
[----:B------:R-:W-:Y:S02]  /*0cb0*/  FADD R14, R14, R39 ;  /* 0x000000270e0e7221 */ /* 0x000fe40000000000 */
[----:B------:R-:W-:Y:S01]  /*0cc0*/  STS [R4+0x500], R33 ;  /* 0x0005002104007388 */ /* 0x000fe20000000800 */
[----:B------:R-:W-:Y:S01]  /*0cd0*/  FADD R9, R9, R40 ;  /* 0x0000002809097221 */ /* 0x000fe20000000000 */
[----:B------:R-:W-:-:S02]  /*0ce0*/  FADD R41, R24, R41 ;  /* 0x0000002918297221 */ /* 0x000fc40000000000 */
[----:B------:R-:W-:Y:S01]  /*0cf0*/  STS [R21+0x900], R34 ;  /* 0x0009002215007388 */ /* 0x000fe20000000800 */
[----:B------:R-:W-:-:S03]  /*0d00*/  FADD R42, R49, R42 ;  /* 0x0000002a312a7221 */ /* 0x000fc60000000000 */
[----:B------:R1:W-:Y:S01]  /*0d10*/  STS [R3+0xd00], R10 ;  /* 0x000d000a03007388 */ /* 0x0003e20000000800 */
[----:B------:R-:W-:-:S03]  /*0d20*/  FADD R26, R26, R43 ;  /* 0x0000002b1a1a7221 */ /* 0x000fc60000000000 */
[----:B------:R2:W-:Y:S04]  /*0d30*/  STS [R2+0x200], R17 ;  /* 0x0002001102007388 */ /* 0x0005e80000000800 */
[----:B------:R-:W-:Y:S01]  /*0d40*/  STS [R4+0x600], R37 ;  /* 0x0006002504007388 */ /* 0x000fe20000000800 */
[----:B------:R-:W-:-:S03]  /*0d50*/  LOP3.LUT R5, R53, 0xfc, RZ, 0xc0, !PT ;  /* 0x000000fc35057812 */ /* 0x000fc600078ec0ff */
[----:B------:R-:W-:Y:S01]  /*0d60*/  STS [R21+0xa00], R38 ;  /* 0x000a002615007388 */ /* 0x000fe20000000800 */
[----:B------:R-:W-:-:S03]  /*0d70*/  LOP3.LUT R53, R53, 0x3fc, RZ, 0xc0, !PT ;  /* 0x000003fc35357812 */ /* 0x000fc600078ec0ff */
[----:B------:R-:W-:Y:S04]  /*0d80*/  STS [R3+0xe00], R14 ;  /* 0x000e000e03007388 */ /* 0x000fe80000000800 */
[----:B------:R3:W-:Y:S04]  /*0d90*/  STS [R2+0x300], R9 ;  /* 0x0003000902007388 */ /* 0x0007e80000000800 */
[----:B------:R-:W-:Y:S01]  /*0da0*/  STS [R4+0x700], R41 ;  /* 0x0007002904007388 */ /* 0x000fe20000000800 */
[----:B------:R-:W-:-:S03]  /*0db0*/  PRMT R54, R5, 0x6540, R54 ;  /* 0x0000654005367816 */ /* 0x000fc60000000036 */
[----:B------:R4:W-:Y:S01]  /*0dc0*/  STS [R21+0xb00], R42 ;  /* 0x000b002a15007388 */ /* 0x0009e20000000800 */
[----:B------:R-:W-:-:S03]  /*0dd0*/  LOP3.LUT R5, R53, 0x400, RZ, 0xfc, !PT ;  /* 0x0000040035057812 */ /* 0x000fc600078efcff */
[----:B------:R5:W-:Y:S01]  /*0de0*/  STS [R3+0xf00], R26 ;  /* 0x000f001a03007388 */ /* 0x000be20000000800 */
[----:B------:R-:W-:Y:S02]  /*0df0*/  LOP3.LUT R7, R53, 0x800, RZ, 0xfc, !PT ;  /* 0x0000080035077812 */ /* 0x000fe400078efcff */
[----:B------:R-:W-:Y:S02]  /*0e00*/  SHF.R.U32.HI R11, RZ, 0x2, R8 ;  /* 0x00000002ff0b7819 */ /* 0x000fe40000011608 */
[----:B0-----:R-:W-:Y:S02]  /*0e10*/  SHF.R.U32.HI R6, RZ, 0x4, R5 ;  /* 0x00000004ff067819 */ /* 0x001fe40000011605 */
[----:B------:R-:W-:Y:S02]  /*0e20*/  SHF.R.U32.HI R8, RZ, 0x4, R7 ;  /* 0x00000004ff087819 */ /* 0x000fe40000011607 */
[----:B------:R-:W-:Y:S02]  /*0e30*/  LOP3.LUT R5, R11, 0x30, RZ, 0xc0, !PT ;  /* 0x000000300b057812 */ /* 0x000fe400078ec0ff */
[----:B------:R-:W-:-:S02]  /*0e40*/  LOP3.LUT R7, R6, 0x70, RZ, 0xc0, !PT ;  /* 0x0000007006077812 */ /* 0x000fc400078ec0ff */
[----:B-1----:R-:W-:Y:S01]  /*0e50*/  LOP3.LUT R10, R8, 0xb0, RZ, 0xc0, !PT ;  /* 0x000000b0080a7812 */ /* 0x002fe200078ec0ff */
[----:B------:R-:W-:Y:S01]  /*0e60*/  VIADD R6, R5, UR4 ;  /* 0x0000000405067c36 */ /* 0x000fe20008000000 */
[----:B------:R-:W-:Y:S02]  /*0e70*/  IADD3 R8, R7, UR4, RZ ;  /* 0x0000000407087c10 */ /* 0x000fe4000fffe0ff */
[----:B------:R-:W-:Y:S02]  /*0e80*/  IADD3 R10, R10, UR4, RZ ;  /* 0x000000040a0a7c10 */ /* 0x000fe4000fffe0ff */
[C---:B------:R-:W-:Y:S01]  /*0e90*/  LEA R12, R53.reuse, R6, 0x2 ;  /* 0x00000006350c7211 */ /* 0x040fe200078e10ff */
[----:B------:R-:W-:Y:S01]  /*0ea0*/  BAR.SYNC.DEFER_BLOCKING 0x0 ;  /* 0x0000000000007b1d */ /* 0x000fe20000010000 */
[C---:B------:R-:W-:Y:S01]  /*0eb0*/  IMAD R8, R53.reuse, 0x4, R8 ;  /* 0x0000000435087824 */ /* 0x040fe200078e0208 */
[----:B------:R-:W-:Y:S02]  /*0ec0*/  LEA R5, R53, R10, 0x2 ;  /* 0x0000000a35057211 */ /* 0x000fe400078e10ff */
[----:B--2---:R-:W-:-:S02]  /*0ed0*/  SHF.R.S32.HI R17, RZ, 0x1f, R54 ;  /* 0x0000001fff117819 */ /* 0x004fc40000011436 */
[----:B------:R-:W-:Y:S02]  /*0ee0*/  SHF.R.U32.HI R19, RZ, 0x6, R0 ;  /* 0x00000006ff137819 */ /* 0x000fe40000011600 */
[----:B---3--:R-:W-:Y:S02]  /*0ef0*/  LEA.HI R2, R17, R54, RZ, 0x6 ;  /* 0x0000003611027211 */ /* 0x008fe400078f30ff */
[----:B------:R-:W0:Y:S01]  /*0f00*/  LDC.64 R16, c[0x0][0x240] ;  /* 0x00009000ff107b82 */ /* 0x000e220000000a00 */
[----:B------:R-:W1:Y:S04]  /*0f10*/  LDS.128 R12, [R12] ;  /* 0x000000000c0c7984 */ /* 0x000e680000000c00 */
[----:B------:R-:W2:Y:S04]  /*0f20*/  LDS.128 R8, [R8+0x1000] ;  /* 0x0010000008087984 */ /* 0x000ea80000000c00 */
[----:B------:R-:W3:Y:S01]  /*0f30*/  LDS.128 R4, [R5+0x2000] ;  /* 0x0020000005047984 */ /* 0x000ee20000000c00 */
[----:B----4-:R-:W-:-:S02]  /*0f40*/  LOP3.LUT R21, R2, 0xffffffc0, RZ, 0xc0, !PT ;  /* 0xffffffc002157812 */ /* 0x010fc400078ec0ff */
[----:B------:R-:W-:Y:S02]  /*0f50*/  SGXT.U32 R19, R19, 0x2 ;  /* 0x000000021313781a */ /* 0x000fe40000000000 */
[----:B------:R-:W-:Y:S02]  /*0f60*/  SHF.R.S32.HI R2, RZ, 0x6, R2 ;  /* 0x00000006ff027819 */ /* 0x000fe40000011402 */
[----:B------:R-:W-:Y:S02]  /*0f70*/  IADD3 R21, R54, -R21, RZ ;  /* 0x8000001536157210 */ /* 0x000fe40007ffe0ff */
[----:B------:R-:W-:Y:S02]  /*0f80*/  LOP3.LUT R19, R19, R52, RZ, 0xfc, !PT ;  /* 0x0000003413137212 */ /* 0x000fe400078efcff */
[----:B------:R-:W-:Y:S01]  /*0f90*/  LOP3.LUT R0, R53, 0xc00, RZ, 0xfc, !PT ;  /* 0x00000c0035007812 */ /* 0x000fe200078efcff */
[----:B------:R-:W-:Y:S01]  /*0fa0*/  IMAD R22, R2, 0x600, R21 ;  /* 0x0000060002167824 */ /* 0x000fe200078e0215 */
[----:B------:R-:W-:-:S02]  /*0fb0*/  ISETP.GE.AND P0, PT, R54, 0x100, PT ;  /* 0x000001003600780c */ /* 0x000fc40003f06270 */
[C---:B-----5:R-:W-:Y:S02]  /*0fc0*/  LOP3.LUT R3, R19.reuse, 0x4, RZ, 0xfc, !PT ;  /* 0x0000000413037812 */ /* 0x060fe400078efcff */
[C---:B------:R-:W-:Y:S02]  /*0fd0*/  LOP3.LUT R2, R19.reuse, 0x8, RZ, 0xfc, !PT ;  /* 0x0000000813027812 */ /* 0x040fe400078efcff */
[----:B------:R-:W-:Y:S02]  /*0fe0*/  SHF.R.U32.HI R18, RZ, 0x4, R0 ;  /* 0x00000004ff127819 */ /* 0x000fe40000011600 */
[C---:B------:R-:W-:Y:S02]  /*0ff0*/  LOP3.LUT R0, R19.reuse, 0xc, RZ, 0xfc, !PT ;  /* 0x0000000c13007812 */ /* 0x040fe400078efcff */
[----:B------:R-:W-:Y:S02]  /*1000*/  ISETP.LT.AND P3, PT, R19, 0x18, !P0 ;  /* 0x000000181300780c */ /* 0x000fe40004761270 */
[----:B------:R-:W-:-:S02]  /*1010*/  ISETP.LT.AND P2, PT, R3, 0x18, !P0 ;  /* 0x000000180300780c */ /* 0x000fc40004741270 */
[----:B------:R-:W-:Y:S02]  /*1020*/  ISETP.LT.AND P1, PT, R2, 0x18, !P0 ;  /* 0x000000180200780c */ /* 0x000fe40004721270 */
[-C--:B------:R-:W-:Y:S02]  /*1030*/  LEA R19, R19, R22.reuse, 0x6 ;  /* 0x0000001613137211 */ /* 0x080fe400078e30ff */
[----:B------:R-:W-:Y:S01]  /*1040*/  ISETP.LT.AND P0, PT, R0, 0x18, !P0 ;  /* 0x000000180000780c */ /* 0x000fe20004701270 */
[----:B------:R-:W-:Y:S01]  /*1050*/  IMAD R21, R3, 0x40, R22 ;  /* 0x0000004003157824 */ /* 0x000fe200078e0216 */
[----:B------:R-:W-:Y:S02]  /*1060*/  LOP3.LUT R18, R18, 0xf0, RZ, 0xc0, !PT ;  /* 0x000000f012127812 */ /* 0x000fe400078ec0ff */
[----:B------:R-:W-:Y:S01]  /*1070*/  LEA R23, R2, R22, 0x6 ;  /* 0x0000001602177211 */ /* 0x000fe200078e30ff */
[----:B0-----:R-:W-:Y:S01]  /*1080*/  IMAD.WIDE R2, R19, 0x4, R16 ;  /* 0x0000000413027825 */ /* 0x001fe200078e0210 */
[----:B------:R-:W-:-:S03]  /*1090*/  IADD3 R24, R18, UR4, RZ ;  /* 0x0000000412187c10 */ /* 0x000fc6000fffe0ff */
[--C-:B------:R-:W-:Y:S01]  /*10a0*/  IMAD.WIDE R18, R21, 0x4, R16.reuse ;  /* 0x0000000415127825 */ /* 0x100fe200078e0210 */
[----:B-1----:R0:W-:Y:S03]  /*10b0*/  @P3 STG.E.128 desc[UR6][R2.64], R12 ;  /* 0x0000000c02003986 */ /* 0x0021e6000c101d06 */
[----:B------:R-:W-:Y:S01]  /*10c0*/  IMAD.WIDE R20, R23, 0x4, R16 ;  /* 0x0000000417147825 */ /* 0x000fe200078e0210 */
[----:B--2---:R0:W-:Y:S01]  /*10d0*/  @P2 STG.E.128 desc[UR6][R18.64], R8 ;  /* 0x0000000812002986 */ /* 0x0041e2000c101d06 */
[----:B------:R-:W-:-:S03]  /*10e0*/  LEA R24, R53, R24, 0x2 ;  /* 0x0000001835187211 */ /* 0x000fc600078e10ff */
[----:B---3--:R0:W-:Y:S02]  /*10f0*/  @P1 STG.E.128 desc[UR6][R20.64], R4 ;  /* 0x0000000414001986 */ /* 0x0081e4000c101d06 */
[----:B0-----:R-:W-:Y:S05]  /*1100*/  @!P0 EXIT ;  /* 0x000000000000894d */ /* 0x001fea0003800000 */
[----:B------:R-:W1:Y:S01]  /*1110*/  LDS.128 R24, [R24+0x3000] ;  /* 0x0030000018187984 */ /* 0x000e620000000c00 */
[----:B0-----:R-:W-:-:S05]  /*1120*/  LEA R3, R0, R22, 0x6 ;  /* 0x0000001600037211 */ /* 0x001fca00078e30ff */
[----:B------:R-:W-:-:S05]  /*1130*/  IMAD.WIDE R16, R3, 0x4, R16 ;  /* 0x0000000403107825 */ /* 0x000fca00078e0210 */
[----:B-1----:R-:W-:Y:S01]  /*1140*/  STG.E.128 desc[UR6][R16.64], R24 ;  /* 0x0000001810007986 */ /* 0x002fe2000c101d06 */
[----:B------:R-:W-:Y:S05]  /*1150*/  EXIT ;  /* 0x000000000000794d */ /* 0x000fea0003800000 */
.L_x_0:
[----:B------:R-:W-:-:S00]  /*1160*/  BRA `(.L_x_0) ;  /* 0xfffffffc00fc7947 */ /* 0x000fc0000383ffff */
[----:B------:R-:W-:-:S00]  /*1170*/  NOP ;  /* 0x0000000000007918 */ /* 0x000fc00000000000 */
        /* <DEDUP_REMOVED lines=8> */
.L_x_1:


//--------------------- .nv.global.init           --------------------------
	.section	.nv.global.init,"aw",@progbits
.nv.global.init:
	.type		_$_str,@object
	.size		_$_str,(_$_str_$_2 - _$_str)
_$_str:
        /*0000*/ 	.byte	0x5f, 0x5f, 0x43, 0x55, 0x44, 0x41, 0x5f, 0x46, 0x54, 0x5a, 0x00
	.type		_$_str_$_2,@object
	.size		_$_str_$_2,(.L_1 - _$_str_$_2)
_$_str_$_2:
        /*000b*/ 	.byte	0x5f, 0x5f, 0x43, 0x55, 0x44, 0x41, 0x5f, 0x50, 0x52, 0x45, 0x43, 0x5f, 0x53, 0x51, 0x52, 0x54
        /*001b*/ 	.byte	0x00
.L_1:


//--------------------- .nv.shared.triton_poi_fused__native_batch_norm_legit_no_training_add_13 --------------------------
	.section	.nv.shared.triton_poi_fused__native_batch_norm_legit_no_training_add_13,"aw",@nobits
	.sectionflags	@""
	.align	16
	.zero		1024


//--------------------- .nv.constant0.triton_poi_fused__native_batch_norm_legit_no_training_add_13 --------------------------
	.section	.nv.constant0.triton_poi_fused__native_batch_norm_legit_no_training_add_13,"a",@progbits
	.sectionflags	@""
	.align	4
.nv.constant0.triton_poi_fused__native_batch_norm_legit_no_training_add_13:
	.zero		592
